//
// Generated by NVIDIA NVVM Compiler
//
// Compiler Build ID: CL-36424714
// Cuda compilation tools, release 13.0, V13.0.88
// Based on NVVM 20.0.0
//

.version 9.0
.target sm_100
.address_size 64

	// .globl	_Z22vector_addition_kernelPfS_S_i

.visible .entry _Z22vector_addition_kernelPfS_S_i(
	.param .u64 .ptr .align 1 _Z22vector_addition_kernelPfS_S_i_param_0,
	.param .u64 .ptr .align 1 _Z22vector_addition_kernelPfS_S_i_param_1,
	.param .u64 .ptr .align 1 _Z22vector_addition_kernelPfS_S_i_param_2,
	.param .u32 _Z22vector_addition_kernelPfS_S_i_param_3
)
{
	.reg .pred 	%p<2>;
	.reg .b32 	%r<3>;
	.reg .b32 	%f<4>;
	.reg .b64 	%rd<11>;

	ld.param.u64 	%rd1, [_Z22vector_addition_kernelPfS_S_i_param_0];
	ld.param.u64 	%rd2, [_Z22vector_addition_kernelPfS_S_i_param_1];
	ld.param.u64 	%rd3, [_Z22vector_addition_kernelPfS_S_i_param_2];
	ld.param.u32 	%r2, [_Z22vector_addition_kernelPfS_S_i_param_3];
	mov.u32 	%r1, %tid.x;
	setp.ge.s32 	%p1, %r1, %r2;
	@%p1 bra 	$L__BB0_2;
	cvta.to.global.u64 	%rd4, %rd1;
	cvta.to.global.u64 	%rd5, %rd2;
	cvta.to.global.u64 	%rd6, %rd3;
	mul.wide.u32 	%rd7, %r1, 4;
	add.s64 	%rd8, %rd4, %rd7;
	ld.global.f32 	%f1, [%rd8];
	add.s64 	%rd9, %rd5, %rd7;
	ld.global.f32 	%f2, [%rd9];
	add.f32 	%f3, %f1, %f2;
	add.s64 	%rd10, %rd6, %rd7;
	st.global.f32 	[%rd10], %f3;
$L__BB0_2:
	ret;

}


// ===== COMPILED SASS (sm_100) =====

	.target	sm_100

	.elftype	@"ET_EXEC"


//--------------------- .note.nv.tkinfo           --------------------------
	.section	.note.nv.tkinfo,"",@"SHT_NOTE"
	.sectionflags	@"SHF_NOTE_NV_TKINFO"
	.tkinfo
        /*0018*/ 	.word	0x00000002
        /*0030*/ 	.string	""
        /*0030*/ 	.string	"ptxas"
        /*0030*/ 	.string	"Cuda compilation tools, release 13.0, V13.0.88"
        /*0030*/ 	.string	"Build cuda_13.0.r13.0/compiler.36424714_0"
        /*0030*/ 	.string	"-arch sm_100 -m 64 "



//--------------------- .note.nv.cuinfo           --------------------------
	.section	.note.nv.cuinfo,"",@"SHT_NOTE"
	.sectionflags	@"SHF_NOTE_NV_CUINFO"
        /*0018*/ 	.short	0x0002
        /*001a*/ 	.short	0x0064
        /*001c*/ 	.short	0x0082
	.zero		2


//--------------------- .nv.info                  --------------------------
	.section	.nv.info,"",@"SHT_CUDA_INFO"
	.align	4


	//----- nvinfo : EIATTR_REGCOUNT
	.align		4
        /*0000*/ 	.byte	0x04, 0x2f
        /*0002*/ 	.short	(.L_1 - .L_0)
	.align		4
.L_0:
        /*0004*/ 	.word	index@(_Z22vector_addition_kernelPfS_S_i)
        /*0008*/ 	.word	0x0000000c


	//----- nvinfo : EIATTR_FRAME_SIZE
	.align		4
.L_1:
        /*000c*/ 	.byte	0x04, 0x11
        /*000e*/ 	.short	(.L_3 - .L_2)
	.align		4
.L_2:
        /*0010*/ 	.word	index@(_Z22vector_addition_kernelPfS_S_i)
        /*0014*/ 	.word	0x00000000


	//----- nvinfo : EIATTR_MIN_STACK_SIZE
	.align		4
.L_3:
        /*0018*/ 	.byte	0x04, 0x12
        /*001a*/ 	.short	(.L_5 - .L_4)
	.align		4
.L_4:
        /*001c*/ 	.word	index@(_Z22vector_addition_kernelPfS_S_i)
        /*0020*/ 	.word	0x00000000
.L_5:


//--------------------- .nv.compat                --------------------------
	.section	.nv.compat,"",@"SHT_CUDA_COMPAT_INFO"
	.align	4
        /*0000*/ 	.byte	0x02, 0x09, 0x00, 0x00, 0x02, 0x02, 0x01, 0x00, 0x02, 0x05, 0x05, 0x00, 0x03, 0x07, 0x01, 0x01
        /*0010*/ 	.byte	0x02, 0x03, 0x00, 0x00, 0x02, 0x06, 0x01, 0x00, 0x04, 0x0b, 0x08, 0x00, 0x09, 0x00, 0x00, 0x00
        /*0020*/ 	.byte	0x00, 0x00, 0x00, 0x00


//--------------------- .nv.info._Z22vector_addition_kernelPfS_S_i --------------------------
	.section	.nv.info._Z22vector_addition_kernelPfS_S_i,"",@"SHT_CUDA_INFO"
	.sectionflags	@""
	.align	4


	//----- nvinfo : EIATTR_CUDA_API_VERSION
	.align		4
        /*0000*/ 	.byte	0x04, 0x37
        /*0002*/ 	.short	(.L_7 - .L_6)
.L_6:
        /*0004*/ 	.word	0x00000082


	//----- nvinfo : EIATTR_KPARAM_INFO
	.align		4
.L_7:
        /*0008*/ 	.byte	0x04, 0x17
        /*000a*/ 	.short	(.L_9 - .L_8)
.L_8:
        /*000c*/ 	.word	0x00000000
        /*0010*/ 	.short	0x0003
        /*0012*/ 	.short	0x0018
        /*0014*/ 	.byte	0x00, 0xf0, 0x11, 0x00


	//----- nvinfo : EIATTR_KPARAM_INFO
	.align		4
.L_9:
        /*0018*/ 	.byte	0x04, 0x17
        /*001a*/ 	.short	(.L_11 - .L_10)
.L_10:
        /*001c*/ 	.word	0x00000000
        /*0020*/ 	.short	0x0002
        /*0022*/ 	.short	0x0010
        /*0024*/ 	.byte	0x00, 0xf5, 0x21, 0x00


	//----- nvinfo : EIATTR_KPARAM_INFO
	.align		4
.L_11:
        /*0028*/ 	.byte	0x04, 0x17
        /*002a*/ 	.short	(.L_13 - .L_12)
.L_12:
        /*002c*/ 	.word	0x00000000
        /*0030*/ 	.short	0x0001
        /*0032*/ 	.short	0x0008
        /*0034*/ 	.byte	0x00, 0xf5, 0x21, 0x00


	//----- nvinfo : EIATTR_KPARAM_INFO
	.align		4
.L_13:
        /*0038*/ 	.byte	0x04, 0x17
        /*003a*/ 	.short	(.L_15 - .L_14)
.L_14:
        /*003c*/ 	.word	0x00000000
        /*0040*/ 	.short	0x0000
        /*0042*/ 	.short	0x0000
        /*0044*/ 	.byte	0x00, 0xf5, 0x21, 0x00


	//----- nvinfo : EIATTR_SPARSE_MMA_MASK
	.align		4
.L_15:
        /*0048*/ 	.byte	0x03, 0x50
        /*004a*/ 	.short	0x0000


	//----- nvinfo : EIATTR_MAXREG_COUNT
	.align		4
        /*004c*/ 	.byte	0x03, 0x1b
        /*004e*/ 	.short	0x00ff


	//----- nvinfo : EIATTR_MERCURY_ISA_VERSION
	.align		4
        /*0050*/ 	.byte	0x03, 0x5f
        /*0052*/ 	.short	0x0101


	//----- nvinfo : EIATTR_VRC_CTA_INIT_COUNT
	.align		4
        /*0054*/ 	.byte	0x02, 0x4a
	.zero		1
	.zero		1


	//----- nvinfo : EIATTR_EXIT_INSTR_OFFSETS
	.align		4
        /*0058*/ 	.byte	0x04, 0x1c
        /*005a*/ 	.short	(.L_17 - .L_16)


	//   ....[0]....
.L_16:
        /*005c*/ 	.word	0x00000040


	//   ....[1]....
        /*0060*/ 	.word	0x00000100


	//----- nvinfo : EIATTR_CBANK_PARAM_SIZE
	.align		4
.L_17:
        /*0064*/ 	.byte	0x03, 0x19
        /*0066*/ 	.short	0x001c


	//----- nvinfo : EIATTR_PARAM_CBANK
	.align		4
        /*0068*/ 	.byte	0x04, 0x0a
        /*006a*/ 	.short	(.L_19 - .L_18)
	.align		4
.L_18:
        /*006c*/ 	.word	index@(.nv.constant0._Z22vector_addition_kernelPfS_S_i)
        /*0070*/ 	.short	0x0380
        /*0072*/ 	.short	0x001c


	//----- nvinfo : EIATTR_SW_WAR
	.align		4
.L_19:
        /*0074*/ 	.byte	0x04, 0x36
        /*0076*/ 	.short	(.L_21 - .L_20)
.L_20:
        /*0078*/ 	.word	0x00000008
.L_21:


//--------------------- .nv.callgraph             --------------------------
	.section	.nv.callgraph,"",@"SHT_CUDA_CALLGRAPH"
	.align	4
	.sectionentsize	8
	.align		4
        /*0000*/ 	.word	0x00000000
	.align		4
        /*0004*/ 	.word	0xffffffff
	.align		4
        /*0008*/ 	.word	0x00000000
	.align		4
        /*000c*/ 	.word	0xfffffffe
	.align		4
        /*0010*/ 	.word	0x00000000
	.align		4
        /*0014*/ 	.word	0xfffffffd
	.align		4
        /*0018*/ 	.word	0x00000000
	.align		4
        /*001c*/ 	.word	0xfffffffc


//--------------------- .text._Z22vector_addition_kernelPfS_S_i --------------------------
	.section	.text._Z22vector_addition_kernelPfS_S_i,"ax",@progbits
	.align	128
        .global         _Z22vector_addition_kernelPfS_S_i
        .type           _Z22vector_addition_kernelPfS_S_i,@function
        .size           _Z22vector_addition_kernelPfS_S_i,(.L_x_1 - _Z22vector_addition_kernelPfS_S_i)
        .other          _Z22vector_addition_kernelPfS_S_i,@"STO_CUDA_ENTRY STV_DEFAULT"
_Z22vector_addition_kernelPfS_S_i:
.text._Z22vector_addition_kernelPfS_S_i:
[----:B------:R-:W-:Y:S01]  /*0000*/  LDC R1, c[0x0][0x37c] ;  /* 0x0000df00ff017b82 */ /* 0x000fe20000000800 */
[----:B------:R-:W0:Y:S01]  /*0010*/  S2R R9, SR_TID.X ;  /* 0x0000000000097919 */ /* 0x000e220000002100 */
[----:B------:R-:W0:Y:S02]  /*0020*/  LDCU UR4, c[0x0][0x398] ;  /* 0x00007300ff0477ac */ /* 0x000e240008000800 */
[----:B0-----:R-:W-:-:S13]  /*0030*/  ISETP.GE.AND P0, PT, R9, UR4, PT ;  /* 0x0000000409007c0c */ /* 0x001fda000bf06270 */
[----:B------:R-:W-:Y:S05]  /*0040*/  @P0 EXIT ;  /* 0x000000000000094d */ /* 0x000fea0003800000 */
[----:B------:R-:W0:Y:S01]  /*0050*/  LDC.64 R2, c[0x0][0x380] ;  /* 0x0000e000ff027b82 */ /* 0x000e220000000a00 */
[----:B------:R-:W1:Y:S07]  /*0060*/  LDCU.64 UR4, c[0x0][0x358] ;  /* 0x00006b00ff0477ac */ /* 0x000e6e0008000a00 */
[----:B------:R-:W2:Y:S08]  /*0070*/  LDC.64 R4, c[0x0][0x388] ;  /* 0x0000e200ff047b82 */ /* 0x000eb00000000a00 */
[----:B------:R-:W3:Y:S01]  /*0080*/  LDC.64 R6, c[0x0][0x390] ;  /* 0x0000e400ff067b82 */ /* 0x000ee20000000a00 */
[----:B0-----:R-:W-:-:S06]  /*0090*/  IMAD.WIDE.U32 R2, R9, 0x4, R2 ;  /* 0x0000000409027825 */ /* 0x001fcc00078e0002 */
[----:B-1----:R-:W4:Y:S01]  /*00a0*/  LDG.E R2, desc[UR4][R2.64] ;  /* 0x0000000402027981 */ /* 0x002f22000c1e1900 */
[----:B--2---:R-:W-:-:S06]  /*00b0*/  IMAD.WIDE.U32 R4, R9, 0x4, R4 ;  /* 0x0000000409047825 */ /* 0x004fcc00078e0004 */
[----:B------:R-:W4:Y:S01]  /*00c0*/  LDG.E R5, desc[UR4][R4.64] ;  /* 0x0000000404057981 */ /* 0x000f22000c1e1900 */
[----:B---3--:R-:W-:-:S04]  /*00d0*/  IMAD.WIDE.U32 R6, R9, 0x4, R6 ;  /* 0x0000000409067825 */ /* 0x008fc800078e0006 */
[----:B----4-:R-:W-:-:S05]  /*00e0*/  FADD R9, R2, R5 ;  /* 0x0000000502097221 */ /* 0x010fca0000000000 */
[----:B------:R-:W-:Y:S01]  /*00f0*/  STG.E desc[UR4][R6.64], R9 ;  /* 0x0000000906007986 */ /* 0x000fe2000c101904 */
[----:B------:R-:W-:Y:S05]  /*0100*/  EXIT ;  /* 0x000000000000794d */ /* 0x000fea0003800000 */
.L_x_0:
[----:B------:R-:W-:-:S00]  /*0110*/  BRA `(.L_x_0) ;  /* 0xfffffffc00fc7947 */ /* 0x000fc0000383ffff */
[----:B------:R-:W-:-:S00]  /*0120*/  NOP ;  /* 0x0000000000007918 */ /* 0x000fc00000000000 */
        /* <DEDUP_REMOVED lines=13> */
.L_x_1:


//--------------------- .nv.shared.reserved.0     --------------------------
	.section	.nv.shared.reserved.0,"aw",@nobits
	.weak		__nv_reservedSMEM_offset_0_alias
	.size		__nv_reservedSMEM_offset_0_alias, 0, 64
	.other		__nv_reservedSMEM_offset_0_alias,@"STO_CUDA_RESERVED_SHARED STV_DEFAULT"
__nv_reservedSMEM_offset_0_alias:
	.zero		0
	.zero		64


//--------------------- .nv.constant0._Z22vector_addition_kernelPfS_S_i --------------------------
	.section	.nv.constant0._Z22vector_addition_kernelPfS_S_i,"a",@progbits
	.sectionflags	@""
	.align	4
.nv.constant0._Z22vector_addition_kernelPfS_S_i:
	.zero		924


//--------------------- SYMBOLS --------------------------

	.type		.nv.reservedSmem.offset0,@object
	.size		.nv.reservedSmem.offset0,0x4
